//
// Generated by NVIDIA NVVM Compiler
//
// Compiler Build ID: CL-36424714
// Cuda compilation tools, release 13.0, V13.0.88
// Based on NVVM 20.0.0
//

.version 9.0
.target sm_100
.address_size 64

	// .globl	_Z7iterateiP6float3
.extern .shared .align 16 .b8 localparticles[];

.visible .entry _Z7iterateiP6float3(
	.param .u32 _Z7iterateiP6float3_param_0,
	.param .u64 .ptr .align 1 _Z7iterateiP6float3_param_1
)
{
	.reg .pred 	%p<19>;
	.reg .b32 	%r<117>;
	.reg .b32 	%f<41>;
	.reg .b64 	%rd<21>;
	.reg .b64 	%fd<11>;

	ld.param.u32 	%r42, [_Z7iterateiP6float3_param_0];
	ld.param.u64 	%rd4, [_Z7iterateiP6float3_param_1];
	cvta.to.global.u64 	%rd1, %rd4;
	mov.u32 	%r43, %ctaid.x;
	mov.u32 	%r44, %ntid.x;
	mov.u32 	%r45, %tid.x;
	mad.lo.s32 	%r115, %r43, %r44, %r45;
	mov.u32 	%r46, %nctaid.x;
	mul.lo.s32 	%r2, %r44, %r46;
	setp.ge.s32 	%p1, %r115, %r42;
	@%p1 bra 	$L__BB0_7;
	add.s32 	%r47, %r115, %r2;
	max.s32 	%r48, %r42, %r47;
	setp.lt.s32 	%p2, %r47, %r42;
	selp.u32 	%r49, 1, 0, %p2;
	add.s32 	%r50, %r47, %r49;
	sub.s32 	%r51, %r48, %r50;
	div.u32 	%r52, %r51, %r2;
	add.s32 	%r3, %r52, %r49;
	and.b32  	%r53, %r3, 3;
	setp.eq.s32 	%p3, %r53, 3;
	mov.u32 	%r105, %r115;
	@%p3 bra 	$L__BB0_4;
	add.s32 	%r54, %r3, 1;
	and.b32  	%r55, %r54, 3;
	neg.s32 	%r103, %r55;
	add.s64 	%rd2, %rd1, 4;
	mov.u32 	%r56, localparticles;
	mad.lo.s32 	%r57, %r115, 12, %r56;
	add.s32 	%r102, %r57, 8;
	mul.lo.s32 	%r6, %r2, 12;
	mov.u32 	%r105, %r115;
$L__BB0_3:
	.pragma "nounroll";
	mul.wide.s32 	%rd5, %r105, 12;
	add.s64 	%rd6, %rd2, %rd5;
	ld.global.f32 	%f1, [%rd6+-4];
	st.shared.f32 	[%r102+-8], %f1;
	ld.global.f32 	%f2, [%rd6];
	st.shared.f32 	[%r102+-4], %f2;
	ld.global.f32 	%f3, [%rd6+4];
	st.shared.f32 	[%r102], %f3;
	add.s32 	%r105, %r105, %r2;
	add.s32 	%r103, %r103, 1;
	setp.ne.s32 	%p4, %r103, 0;
	add.s32 	%r102, %r102, %r6;
	@%p4 bra 	$L__BB0_3;
$L__BB0_4:
	setp.lt.u32 	%p5, %r3, 3;
	@%p5 bra 	$L__BB0_7;
	mov.u32 	%r58, localparticles;
	mul.wide.s32 	%rd9, %r2, 12;
	mul.lo.s32 	%r60, %r2, 12;
	shl.b32 	%r64, %r2, 2;
$L__BB0_6:
	mul.wide.s32 	%rd7, %r105, 12;
	add.s64 	%rd8, %rd1, %rd7;
	ld.global.f32 	%f4, [%rd8];
	mad.lo.s32 	%r59, %r105, 12, %r58;
	st.shared.f32 	[%r59], %f4;
	ld.global.f32 	%f5, [%rd8+4];
	st.shared.f32 	[%r59+4], %f5;
	ld.global.f32 	%f6, [%rd8+8];
	st.shared.f32 	[%r59+8], %f6;
	add.s64 	%rd10, %rd8, %rd9;
	ld.global.f32 	%f7, [%rd10];
	add.s32 	%r61, %r59, %r60;
	st.shared.f32 	[%r61], %f7;
	ld.global.f32 	%f8, [%rd10+4];
	st.shared.f32 	[%r61+4], %f8;
	ld.global.f32 	%f9, [%rd10+8];
	st.shared.f32 	[%r61+8], %f9;
	add.s64 	%rd11, %rd10, %rd9;
	ld.global.f32 	%f10, [%rd11];
	add.s32 	%r62, %r61, %r60;
	st.shared.f32 	[%r62], %f10;
	ld.global.f32 	%f11, [%rd11+4];
	st.shared.f32 	[%r62+4], %f11;
	ld.global.f32 	%f12, [%rd11+8];
	st.shared.f32 	[%r62+8], %f12;
	add.s64 	%rd12, %rd11, %rd9;
	ld.global.f32 	%f13, [%rd12];
	add.s32 	%r63, %r62, %r60;
	st.shared.f32 	[%r63], %f13;
	ld.global.f32 	%f14, [%rd12+4];
	st.shared.f32 	[%r63+4], %f14;
	ld.global.f32 	%f15, [%rd12+8];
	st.shared.f32 	[%r63+8], %f15;
	add.s32 	%r105, %r64, %r105;
	setp.lt.s32 	%p6, %r105, %r42;
	@%p6 bra 	$L__BB0_6;
$L__BB0_7:
	setp.ge.s32 	%p7, %r115, %r42;
	bar.sync 	0;
	@%p7 bra 	$L__BB0_14;
	add.s32 	%r65, %r115, %r2;
	max.s32 	%r66, %r42, %r65;
	setp.lt.s32 	%p8, %r65, %r42;
	selp.u32 	%r67, 1, 0, %p8;
	add.s32 	%r68, %r65, %r67;
	sub.s32 	%r69, %r66, %r68;
	div.u32 	%r70, %r69, %r2;
	add.s32 	%r16, %r70, %r67;
	and.b32  	%r71, %r16, 3;
	setp.eq.s32 	%p9, %r71, 3;
	mov.u32 	%r110, %r115;
	@%p9 bra 	$L__BB0_11;
	mov.u32 	%r72, localparticles;
	mad.lo.s32 	%r73, %r115, 12, %r72;
	add.s32 	%r108, %r73, 8;
	mul.lo.s32 	%r18, %r2, 12;
	add.s32 	%r74, %r16, 1;
	and.b32  	%r75, %r74, 3;
	neg.s32 	%r107, %r75;
	mov.u32 	%r110, %r115;
$L__BB0_10:
	.pragma "nounroll";
	ld.shared.f32 	%f16, [%r108];
	cvt.f64.f32 	%fd1, %f16;
	add.f64 	%fd2, %fd1, 0dBFB999999999999A;
	cvt.rn.f32.f64 	%f17, %fd2;
	st.shared.f32 	[%r108], %f17;
	add.s32 	%r110, %r110, %r2;
	add.s32 	%r108, %r108, %r18;
	add.s32 	%r107, %r107, 1;
	setp.ne.s32 	%p10, %r107, 0;
	@%p10 bra 	$L__BB0_10;
$L__BB0_11:
	setp.lt.u32 	%p11, %r16, 3;
	@%p11 bra 	$L__BB0_14;
	mov.u32 	%r76, localparticles;
	mul.lo.s32 	%r79, %r2, 12;
	shl.b32 	%r83, %r2, 2;
$L__BB0_13:
	mad.lo.s32 	%r77, %r110, 12, %r76;
	add.s32 	%r78, %r77, 8;
	ld.shared.f32 	%f18, [%r77+8];
	cvt.f64.f32 	%fd3, %f18;
	add.f64 	%fd4, %fd3, 0dBFB999999999999A;
	cvt.rn.f32.f64 	%f19, %fd4;
	st.shared.f32 	[%r77+8], %f19;
	add.s32 	%r80, %r78, %r79;
	ld.shared.f32 	%f20, [%r80];
	cvt.f64.f32 	%fd5, %f20;
	add.f64 	%fd6, %fd5, 0dBFB999999999999A;
	cvt.rn.f32.f64 	%f21, %fd6;
	st.shared.f32 	[%r80], %f21;
	add.s32 	%r81, %r80, %r79;
	ld.shared.f32 	%f22, [%r81];
	cvt.f64.f32 	%fd7, %f22;
	add.f64 	%fd8, %fd7, 0dBFB999999999999A;
	cvt.rn.f32.f64 	%f23, %fd8;
	st.shared.f32 	[%r81], %f23;
	add.s32 	%r82, %r81, %r79;
	ld.shared.f32 	%f24, [%r82];
	cvt.f64.f32 	%fd9, %f24;
	add.f64 	%fd10, %fd9, 0dBFB999999999999A;
	cvt.rn.f32.f64 	%f25, %fd10;
	st.shared.f32 	[%r82], %f25;
	add.s32 	%r110, %r83, %r110;
	setp.lt.s32 	%p12, %r110, %r42;
	@%p12 bra 	$L__BB0_13;
$L__BB0_14:
	setp.ge.s32 	%p13, %r115, %r42;
	bar.sync 	0;
	@%p13 bra 	$L__BB0_21;
	add.s32 	%r84, %r115, %r2;
	max.s32 	%r85, %r42, %r84;
	setp.lt.s32 	%p14, %r84, %r42;
	selp.u32 	%r86, 1, 0, %p14;
	add.s32 	%r87, %r84, %r86;
	sub.s32 	%r88, %r85, %r87;
	div.u32 	%r89, %r88, %r2;
	add.s32 	%r29, %r89, %r86;
	and.b32  	%r90, %r29, 3;
	setp.eq.s32 	%p15, %r90, 3;
	@%p15 bra 	$L__BB0_18;
	add.s32 	%r91, %r29, 1;
	and.b32  	%r92, %r91, 3;
	neg.s32 	%r113, %r92;
	mov.u32 	%r93, localparticles;
	mad.lo.s32 	%r94, %r115, 12, %r93;
	add.s32 	%r112, %r94, 4;
	mul.lo.s32 	%r32, %r2, 12;
	add.s64 	%rd3, %rd1, 8;
$L__BB0_17:
	.pragma "nounroll";
	mul.wide.s32 	%rd13, %r115, 12;
	add.s64 	%rd14, %rd3, %rd13;
	ld.shared.f32 	%f26, [%r112+-4];
	st.global.f32 	[%rd14+-8], %f26;
	ld.shared.f32 	%f27, [%r112];
	st.global.f32 	[%rd14+-4], %f27;
	ld.shared.f32 	%f28, [%r112+4];
	st.global.f32 	[%rd14], %f28;
	add.s32 	%r115, %r115, %r2;
	add.s32 	%r113, %r113, 1;
	setp.ne.s32 	%p16, %r113, 0;
	add.s32 	%r112, %r112, %r32;
	@%p16 bra 	$L__BB0_17;
$L__BB0_18:
	setp.lt.u32 	%p17, %r29, 3;
	@%p17 bra 	$L__BB0_21;
	mov.u32 	%r95, localparticles;
	mul.lo.s32 	%r97, %r2, 12;
	mul.wide.s32 	%rd17, %r2, 12;
	shl.b32 	%r101, %r2, 2;
$L__BB0_20:
	mad.lo.s32 	%r96, %r115, 12, %r95;
	ld.shared.f32 	%f29, [%r96];
	mul.wide.s32 	%rd15, %r115, 12;
	add.s64 	%rd16, %rd1, %rd15;
	st.global.f32 	[%rd16], %f29;
	ld.shared.f32 	%f30, [%r96+4];
	st.global.f32 	[%rd16+4], %f30;
	ld.shared.f32 	%f31, [%r96+8];
	st.global.f32 	[%rd16+8], %f31;
	add.s32 	%r98, %r96, %r97;
	ld.shared.f32 	%f32, [%r98];
	add.s64 	%rd18, %rd16, %rd17;
	st.global.f32 	[%rd18], %f32;
	ld.shared.f32 	%f33, [%r98+4];
	st.global.f32 	[%rd18+4], %f33;
	ld.shared.f32 	%f34, [%r98+8];
	st.global.f32 	[%rd18+8], %f34;
	add.s32 	%r99, %r98, %r97;
	ld.shared.f32 	%f35, [%r99];
	add.s64 	%rd19, %rd18, %rd17;
	st.global.f32 	[%rd19], %f35;
	ld.shared.f32 	%f36, [%r99+4];
	st.global.f32 	[%rd19+4], %f36;
	ld.shared.f32 	%f37, [%r99+8];
	st.global.f32 	[%rd19+8], %f37;
	add.s32 	%r100, %r99, %r97;
	ld.shared.f32 	%f38, [%r100];
	add.s64 	%rd20, %rd19, %rd17;
	st.global.f32 	[%rd20], %f38;
	ld.shared.f32 	%f39, [%r100+4];
	st.global.f32 	[%rd20+4], %f39;
	ld.shared.f32 	%f40, [%r100+8];
	st.global.f32 	[%rd20+8], %f40;
	add.s32 	%r115, %r101, %r115;
	setp.lt.s32 	%p18, %r115, %r42;
	@%p18 bra 	$L__BB0_20;
$L__BB0_21:
	ret;

}


// ===== COMPILED SASS (sm_100) =====

	.target	sm_100

	.elftype	@"ET_EXEC"


//--------------------- .note.nv.tkinfo           --------------------------
	.section	.note.nv.tkinfo,"",@"SHT_NOTE"
	.sectionflags	@"SHF_NOTE_NV_TKINFO"
	.tkinfo
        /*0018*/ 	.word	0x00000002
        /*0030*/ 	.string	""
        /*0030*/ 	.string	"ptxas"
        /*0030*/ 	.string	"Cuda compilation tools, release 13.0, V13.0.88"
        /*0030*/ 	.string	"Build cuda_13.0.r13.0/compiler.36424714_0"
        /*0030*/ 	.string	"-arch sm_100 -m 64 "



//--------------------- .note.nv.cuinfo           --------------------------
	.section	.note.nv.cuinfo,"",@"SHT_NOTE"
	.sectionflags	@"SHF_NOTE_NV_CUINFO"
        /*0018*/ 	.short	0x0002
        /*001a*/ 	.short	0x0064
        /*001c*/ 	.short	0x0082
	.zero		2


//--------------------- .nv.info                  --------------------------
	.section	.nv.info,"",@"SHT_CUDA_INFO"
	.align	4


	//----- nvinfo : EIATTR_REGCOUNT
	.align		4
        /*0000*/ 	.byte	0x04, 0x2f
        /*0002*/ 	.short	(.L_1 - .L_0)
	.align		4
.L_0:
        /*0004*/ 	.word	index@(_Z7iterateiP6float3)
        /*0008*/ 	.word	0x00000020


	//----- nvinfo : EIATTR_FRAME_SIZE
	.align		4
.L_1:
        /*000c*/ 	.byte	0x04, 0x11
        /*000e*/ 	.short	(.L_3 - .L_2)
	.align		4
.L_2:
        /*0010*/ 	.word	index@(_Z7iterateiP6float3)
        /*0014*/ 	.word	0x00000000


	//----- nvinfo : EIATTR_MIN_STACK_SIZE
	.align		4
.L_3:
        /*0018*/ 	.byte	0x04, 0x12
        /*001a*/ 	.short	(.L_5 - .L_4)
	.align		4
.L_4:
        /*001c*/ 	.word	index@(_Z7iterateiP6float3)
        /*0020*/ 	.word	0x00000000
.L_5:


//--------------------- .nv.compat                --------------------------
	.section	.nv.compat,"",@"SHT_CUDA_COMPAT_INFO"
	.align	4
        /*0000*/ 	.byte	0x02, 0x09, 0x00, 0x00, 0x02, 0x02, 0x01, 0x00, 0x02, 0x05, 0x05, 0x00, 0x03, 0x07, 0x01, 0x01
        /*0010*/ 	.byte	0x02, 0x03, 0x00, 0x00, 0x02, 0x06, 0x01, 0x00, 0x04, 0x0b, 0x08, 0x00, 0x01, 0x00, 0x00, 0x00
        /*0020*/ 	.byte	0x00, 0x00, 0x00, 0x00


//--------------------- .nv.info._Z7iterateiP6float3 --------------------------
	.section	.nv.info._Z7iterateiP6float3,"",@"SHT_CUDA_INFO"
	.sectionflags	@""
	.align	4


	//----- nvinfo : EIATTR_CUDA_API_VERSION
	.align		4
        /*0000*/ 	.byte	0x04, 0x37
        /*0002*/ 	.short	(.L_7 - .L_6)
.L_6:
        /*0004*/ 	.word	0x00000082


	//----- nvinfo : EIATTR_KPARAM_INFO
	.align		4
.L_7:
        /*0008*/ 	.byte	0x04, 0x17
        /*000a*/ 	.short	(.L_9 - .L_8)
.L_8:
        /*000c*/ 	.word	0x00000000
        /*0010*/ 	.short	0x0001
        /*0012*/ 	.short	0x0008
        /*0014*/ 	.byte	0x00, 0xf5, 0x21, 0x00


	//----- nvinfo : EIATTR_KPARAM_INFO
	.align		4
.L_9:
        /*0018*/ 	.byte	0x04, 0x17
        /*001a*/ 	.short	(.L_11 - .L_10)
.L_10:
        /*001c*/ 	.word	0x00000000
        /*0020*/ 	.short	0x0000
        /*0022*/ 	.short	0x0000
        /*0024*/ 	.byte	0x00, 0xf0, 0x11, 0x00


	//----- nvinfo : EIATTR_SPARSE_MMA_MASK
	.align		4
.L_11:
        /*0028*/ 	.byte	0x03, 0x50
        /*002a*/ 	.short	0x0000


	//----- nvinfo : EIATTR_MAXREG_COUNT
	.align		4
        /*002c*/ 	.byte	0x03, 0x1b
        /*002e*/ 	.short	0x00ff


	//----- nvinfo : EIATTR_NUM_BARRIERS
	.align		4
        /*0030*/ 	.byte	0x02, 0x4c
        /*0032*/ 	.byte	0x01
	.zero		1


	//----- nvinfo : EIATTR_MERCURY_ISA_VERSION
	.align		4
        /*0034*/ 	.byte	0x03, 0x5f
        /*0036*/ 	.short	0x0101


	//----- nvinfo : EIATTR_VRC_CTA_INIT_COUNT
	.align		4
        /*0038*/ 	.byte	0x02, 0x4a
	.zero		1
	.zero		1


	//----- nvinfo : EIATTR_EXIT_INSTR_OFFSETS
	.align		4
        /*003c*/ 	.byte	0x04, 0x1c
        /*003e*/ 	.short	(.L_13 - .L_12)


	//   ....[0]....
.L_12:
        /*0040*/ 	.word	0x00000c80


	//   ....[1]....
        /*0044*/ 	.word	0x00000fe0


	//   ....[2]....
        /*0048*/ 	.word	0x00001260


	//----- nvinfo : EIATTR_CRS_STACK_SIZE
	.align		4
.L_13:
        /*004c*/ 	.byte	0x04, 0x1e
        /*004e*/ 	.short	(.L_15 - .L_14)
.L_14:
        /*0050*/ 	.word	0x00000000


	//----- nvinfo : EIATTR_CBANK_PARAM_SIZE
	.align		4
.L_15:
        /*0054*/ 	.byte	0x03, 0x19
        /*0056*/ 	.short	0x0010


	//----- nvinfo : EIATTR_PARAM_CBANK
	.align		4
        /*0058*/ 	.byte	0x04, 0x0a
        /*005a*/ 	.short	(.L_17 - .L_16)
	.align		4
.L_16:
        /*005c*/ 	.word	index@(.nv.constant0._Z7iterateiP6float3)
        /*0060*/ 	.short	0x0380
        /*0062*/ 	.short	0x0010


	//----- nvinfo : EIATTR_SW_WAR
	.align		4
.L_17:
        /*0064*/ 	.byte	0x04, 0x36
        /*0066*/ 	.short	(.L_19 - .L_18)
.L_18:
        /*0068*/ 	.word	0x00000008
.L_19:


//--------------------- .nv.callgraph             --------------------------
	.section	.nv.callgraph,"",@"SHT_CUDA_CALLGRAPH"
	.align	4
	.sectionentsize	8
	.align		4
        /*0000*/ 	.word	0x00000000
	.align		4
        /*0004*/ 	.word	0xffffffff
	.align		4
        /*0008*/ 	.word	0x00000000
	.align		4
        /*000c*/ 	.word	0xfffffffe
	.align		4
        /*0010*/ 	.word	0x00000000
	.align		4
        /*0014*/ 	.word	0xfffffffd
	.align		4
        /*0018*/ 	.word	0x00000000
	.align		4
        /*001c*/ 	.word	0xfffffffc


//--------------------- .text._Z7iterateiP6float3 --------------------------
	.section	.text._Z7iterateiP6float3,"ax",@progbits
	.align	128
        .global         _Z7iterateiP6float3
        .type           _Z7iterateiP6float3,@function
        .size           _Z7iterateiP6float3,(.L_x_17 - _Z7iterateiP6float3)
        .other          _Z7iterateiP6float3,@"STO_CUDA_ENTRY STV_DEFAULT"
_Z7iterateiP6float3:
.text._Z7iterateiP6float3:
[----:B------:R-:W-:Y:S01]  /*0000*/  LDC R1, c[0x0][0x37c] ;  /* 0x0000df00ff017b82 */ /* 0x000fe20000000800 */
[----:B------:R-:W0:Y:S07]  /*0010*/  S2R R0, SR_TID.X ;  /* 0x0000000000007919 */ /* 0x000e2e0000002100 */
[----:B------:R-:W0:Y:S01]  /*0020*/  S2UR UR6, SR_CTAID.X ;  /* 0x00000000000679c3 */ /* 0x000e220000002500 */
[----:B------:R-:W1:Y:S01]  /*0030*/  LDCU UR8, c[0x0][0x380] ;  /* 0x00007000ff0877ac */ /* 0x000e620008000800 */
[----:B------:R-:W-:Y:S01]  /*0040*/  BSSY.RECONVERGENT B0, `(.L_x_0) ;  /* 0x0000067000007945 */ /* 0x000fe20003800200 */
[----:B------:R-:W2:Y:S05]  /*0050*/  LDCU.64 UR4, c[0x0][0x358] ;  /* 0x00006b00ff0477ac */ /* 0x000eaa0008000a00 */
[----:B------:R-:W0:Y:S01]  /*0060*/  LDC R3, c[0x0][0x360] ;  /* 0x0000d800ff037b82 */ /* 0x000e220000000800 */
[----:B------:R-:W3:Y:S01]  /*0070*/  LDCU UR7, c[0x0][0x370] ;  /* 0x00006e00ff0777ac */ /* 0x000ee20008000800 */
[----:B0-----:R-:W-:-:S02]  /*0080*/  IMAD R0, R3, UR6, R0 ;  /* 0x0000000603007c24 */ /* 0x001fc4000f8e0200 */
[----:B---3--:R-:W-:-:S03]  /*0090*/  IMAD R3, R3, UR7, RZ ;  /* 0x0000000703037c24 */ /* 0x008fc6000f8e02ff */
[----:B-1----:R-:W-:-:S13]  /*00a0*/  ISETP.GE.AND P0, PT, R0, UR8, PT ;  /* 0x0000000800007c0c */ /* 0x002fda000bf06270 */
[----:B--2---:R-:W-:Y:S05]  /*00b0*/  @P0 BRA `(.L_x_1) ;  /* 0x00000004007c0947 */ /* 0x004fea0003800000 */
[----:B------:R-:W0:Y:S01]  /*00c0*/  I2F.U32.RP R8, R3 ;  /* 0x0000000300087306 */ /* 0x000e220000209000 */
[C---:B------:R-:W-:Y:S01]  /*00d0*/  IADD3 R2, PT, PT, R3.reuse, R0, RZ ;  /* 0x0000000003027210 */ /* 0x040fe20007ffe0ff */
[----:B------:R-:W-:Y:S01]  /*00e0*/  IMAD.MOV R9, RZ, RZ, -R3 ;  /* 0x000000ffff097224 */ /* 0x000fe200078e0a03 */
[----:B------:R-:W-:Y:S01]  /*00f0*/  ISETP.NE.U32.AND P2, PT, R3, RZ, PT ;  /* 0x000000ff0300720c */ /* 0x000fe20003f45070 */
[----:B------:R-:W-:Y:S01]  /*0100*/  BSSY.RECONVERGENT B1, `(.L_x_2) ;  /* 0x0000032000017945 */ /* 0x000fe20003800200 */
[C---:B------:R-:W-:Y:S02]  /*0110*/  ISETP.GE.AND P0, PT, R2.reuse, UR8, PT ;  /* 0x0000000802007c0c */ /* 0x040fe4000bf06270 */
[----:B------:R-:W-:Y:S02]  /*0120*/  VIMNMX R7, PT, PT, R2, UR8, !PT ;  /* 0x0000000802077c48 */ /* 0x000fe4000ffe0100 */
[----:B------:R-:W-:-:S04]  /*0130*/  SEL R6, RZ, 0x1, P0 ;  /* 0x00000001ff067807 */ /* 0x000fc80000000000 */
[----:B------:R-:W-:Y:S01]  /*0140*/  IADD3 R2, PT, PT, R7, -R2, -R6 ;  /* 0x8000000207027210 */ /* 0x000fe20007ffe806 */
[----:B0-----:R-:W0:Y:S02]  /*0150*/  MUFU.RCP R8, R8 ;  /* 0x0000000800087308 */ /* 0x001e240000001000 */
[----:B0-----:R-:W-:-:S06]  /*0160*/  VIADD R4, R8, 0xffffffe ;  /* 0x0ffffffe08047836 */ /* 0x001fcc0000000000 */
[----:B------:R0:W1:Y:S02]  /*0170*/  F2I.FTZ.U32.TRUNC.NTZ R5, R4 ;  /* 0x0000000400057305 */ /* 0x000064000021f000 */
[----:B0-----:R-:W-:Y:S02]  /*0180*/  IMAD.MOV.U32 R4, RZ, RZ, RZ ;  /* 0x000000ffff047224 */ /* 0x001fe400078e00ff */
[----:B-1----:R-:W-:-:S04]  /*0190*/  IMAD R9, R9, R5, RZ ;  /* 0x0000000509097224 */ /* 0x002fc800078e02ff */
[----:B------:R-:W-:-:S06]  /*01a0*/  IMAD.HI.U32 R5, R5, R9, R4 ;  /* 0x0000000905057227 */ /* 0x000fcc00078e0004 */
[----:B------:R-:W-:-:S04]  /*01b0*/  IMAD.HI.U32 R5, R5, R2, RZ ;  /* 0x0000000205057227 */ /* 0x000fc800078e00ff */
[----:B------:R-:W-:-:S04]  /*01c0*/  IMAD.MOV R4, RZ, RZ, -R5 ;  /* 0x000000ffff047224 */ /* 0x000fc800078e0a05 */
[----:B------:R-:W-:-:S05]  /*01d0*/  IMAD R2, R3, R4, R2 ;  /* 0x0000000403027224 */ /* 0x000fca00078e0202 */
[----:B------:R-:W-:-:S13]  /*01e0*/  ISETP.GE.U32.AND P0, PT, R2, R3, PT ;  /* 0x000000030200720c */ /* 0x000fda0003f06070 */
[----:B------:R-:W-:Y:S01]  /*01f0*/  @P0 IADD3 R2, PT, PT, -R3, R2, RZ ;  /* 0x0000000203020210 */ /* 0x000fe20007ffe1ff */
[----:B------:R-:W-:-:S03]  /*0200*/  @P0 VIADD R5, R5, 0x1 ;  /* 0x0000000105050836 */ /* 0x000fc60000000000 */
[----:B------:R-:W-:-:S13]  /*0210*/  ISETP.GE.U32.AND P1, PT, R2, R3, PT ;  /* 0x000000030200720c */ /* 0x000fda0003f26070 */
[----:B------:R-:W-:Y:S01]  /*0220*/  @P1 VIADD R5, R5, 0x1 ;  /* 0x0000000105051836 */ /* 0x000fe20000000000 */
[----:B------:R-:W-:-:S04]  /*0230*/  @!P2 LOP3.LUT R5, RZ, R3, RZ, 0x33, !PT ;  /* 0x00000003ff05a212 */ /* 0x000fc800078e33ff */
[----:B------:R-:W-:-:S04]  /*0240*/  IADD3 R6, PT, PT, R6, R5, RZ ;  /* 0x0000000506067210 */ /* 0x000fc80007ffe0ff */
[C---:B------:R-:W-:Y:S02]  /*0250*/  LOP3.LUT R2, R6.reuse, 0x3, RZ, 0xc0, !PT ;  /* 0x0000000306027812 */ /* 0x040fe400078ec0ff */
[----:B------:R-:W-:Y:S02]  /*0260*/  ISETP.GE.U32.AND P0, PT, R6, 0x3, PT ;  /* 0x000000030600780c */ /* 0x000fe40003f06070 */
[----:B------:R-:W-:Y:S01]  /*0270*/  ISETP.NE.AND P1, PT, R2, 0x3, PT ;  /* 0x000000030200780c */ /* 0x000fe20003f25270 */
[----:B------:R-:W-:-:S12]  /*0280*/  IMAD.MOV.U32 R2, RZ, RZ, R0 ;  /* 0x000000ffff027224 */ /* 0x000fd800078e0000 */
[----:B------:R-:W-:Y:S05]  /*0290*/  @!P1 BRA `(.L_x_3) ;  /* 0x0000000000609947 */ /* 0x000fea0003800000 */
[----:B------:R-:W0:Y:S01]  /*02a0*/  S2R R5, SR_CgaCtaId ;  /* 0x0000000000057919 */ /* 0x000e220000008800 */
[----:B------:R-:W1:Y:S01]  /*02b0*/  LDC.64 R8, c[0x0][0x388] ;  /* 0x0000e200ff087b82 */ /* 0x000e620000000a00 */
[----:B------:R-:W-:Y:S01]  /*02c0*/  MOV R4, 0x400 ;  /* 0x0000040000047802 */ /* 0x000fe20000000f00 */
[----:B------:R-:W-:-:S05]  /*02d0*/  VIADD R2, R6, 0x1 ;  /* 0x0000000106027836 */ /* 0x000fca0000000000 */
[----:B------:R-:W-:Y:S01]  /*02e0*/  LOP3.LUT R6, R2, 0x3, RZ, 0xc0, !PT ;  /* 0x0000000302067812 */ /* 0x000fe200078ec0ff */
[----:B------:R-:W-:Y:S01]  /*02f0*/  IMAD.MOV.U32 R2, RZ, RZ, R0 ;  /* 0x000000ffff027224 */ /* 0x000fe200078e0000 */
[----:B0-----:R-:W-:Y:S02]  /*0300*/  LEA R5, R5, R4, 0x18 ;  /* 0x0000000405057211 */ /* 0x001fe400078ec0ff */
[----:B-1----:R-:W-:Y:S01]  /*0310*/  IADD3 R4, P1, PT, R8, 0x4, RZ ;  /* 0x0000000408047810 */ /* 0x002fe20007f3e0ff */
[----:B------:R-:W-:Y:S02]  /*0320*/  IMAD.MOV R8, RZ, RZ, -R6 ;  /* 0x000000ffff087224 */ /* 0x000fe400078e0a06 */
[----:B------:R-:W-:Y:S01]  /*0330*/  IMAD R7, R0, 0xc, R5 ;  /* 0x0000000c00077824 */ /* 0x000fe200078e0205 */
[----:B------:R-:W-:-:S04]  /*0340*/  IADD3.X R5, PT, PT, RZ, R9, RZ, P1, !PT ;  /* 0x00000009ff057210 */ /* 0x000fc80000ffe4ff */
[----:B------:R-:W-:-:S07]  /*0350*/  IADD3 R10, PT, PT, R7, 0x8, RZ ;  /* 0x00000008070a7810 */ /* 0x000fce0007ffe0ff */
.L_x_4:
[----:B------:R-:W-:-:S05]  /*0360*/  IMAD.WIDE R6, R2, 0xc, R4 ;  /* 0x0000000c02067825 */ /* 0x000fca00078e0204 */
[----:B------:R-:W2:Y:S04]  /*0370*/  LDG.E R9, desc[UR4][R6.64+-0x4] ;  /* 0xfffffc0406097981 */ /* 0x000ea8000c1e1900 */
[----:B------:R-:W3:Y:S04]  /*0380*/  LDG.E R11, desc[UR4][R6.64] ;  /* 0x00000004060b7981 */ /* 0x000ee8000c1e1900 */
[----:B------:R-:W4:Y:S01]  /*0390*/  LDG.E R13, desc[UR4][R6.64+0x4] ;  /* 0x00000404060d7981 */ /* 0x000f22000c1e1900 */
[----:B------:R-:W-:Y:S02]  /*03a0*/  VIADD R8, R8, 0x1 ;  /* 0x0000000108087836 */ /* 0x000fe40000000000 */
[----:B------:R-:W-:-:S03]  /*03b0*/  IMAD.IADD R2, R3, 0x1, R2 ;  /* 0x0000000103027824 */ /* 0x000fc600078e0202 */
[----:B------:R-:W-:Y:S01]  /*03c0*/  ISETP.NE.AND P1, PT, R8, RZ, PT ;  /* 0x000000ff0800720c */ /* 0x000fe20003f25270 */
[----:B--2---:R-:W-:Y:S04]  /*03d0*/  STS [R10+-0x8], R9 ;  /* 0xfffff8090a007388 */ /* 0x004fe80000000800 */
[----:B---3--:R-:W-:Y:S04]  /*03e0*/  STS [R10+-0x4], R11 ;  /* 0xfffffc0b0a007388 */ /* 0x008fe80000000800 */
[----:B----4-:R0:W-:Y:S02]  /*03f0*/  STS [R10], R13 ;  /* 0x0000000d0a007388 */ /* 0x0101e40000000800 */
[----:B0-----:R-:W-:-:S02]  /*0400*/  IMAD R10, R3, 0xc, R10 ;  /* 0x0000000c030a7824 */ /* 0x001fc400078e020a */
[----:B------:R-:W-:Y:S05]  /*0410*/  @P1 BRA `(.L_x_4) ;  /* 0xfffffffc00d01947 */ /* 0x000fea000383ffff */
.L_x_3:
[----:B------:R-:W-:Y:S05]  /*0420*/  BSYNC.RECONVERGENT B1 ;  /* 0x0000000000017941 */ /* 0x000fea0003800200 */
.L_x_2:
[----:B------:R-:W-:Y:S05]  /*0430*/  @!P0 BRA `(.L_x_1) ;  /* 0x00000000009c8947 */ /* 0x000fea0003800000 */
[----:B------:R-:W0:Y:S01]  /*0440*/  S2R R4, SR_CgaCtaId ;  /* 0x0000000000047919 */ /* 0x000e220000008800 */
[----:B------:R-:W-:-:S04]  /*0450*/  MOV R9, 0x400 ;  /* 0x0000040000097802 */ /* 0x000fc80000000f00 */
[----:B0-----:R-:W-:-:S07]  /*0460*/  LEA R9, R4, R9, 0x18 ;  /* 0x0000000904097211 */ /* 0x001fce00078ec0ff */
.L_x_5:
[----:B0-----:R-:W0:Y:S02]  /*0470*/  LDC.64 R10, c[0x0][0x388] ;  /* 0x0000e200ff0a7b82 */ /* 0x001e240000000a00 */
[----:B0-----:R-:W-:-:S05]  /*0480*/  IMAD.WIDE R10, R2, 0xc, R10 ;  /* 0x0000000c020a7825 */ /* 0x001fca00078e020a */
[----:B------:R-:W2:Y:S01]  /*0490*/  LDG.E R8, desc[UR4][R10.64] ;  /* 0x000000040a087981 */ /* 0x000ea2000c1e1900 */
[----:B------:R-:W-:-:S03]  /*04a0*/  IMAD.WIDE R12, R3, 0xc, R10 ;  /* 0x0000000c030c7825 */ /* 0x000fc600078e020a */
[----:B------:R-:W3:Y:S01]  /*04b0*/  LDG.E R15, desc[UR4][R10.64+0x4] ;  /* 0x000004040a0f7981 */ /* 0x000ee2000c1e1900 */
[----:B------:R-:W-:-:S03]  /*04c0*/  IMAD.WIDE R4, R3, 0xc, R12 ;  /* 0x0000000c03047825 */ /* 0x000fc600078e020c */
[----:B------:R0:W4:Y:S04]  /*04d0*/  LDG.E R17, desc[UR4][R10.64+0x8] ;  /* 0x000008040a117981 */ /* 0x000128000c1e1900 */
[----:B------:R-:W5:Y:S01]  /*04e0*/  LDG.E R14, desc[UR4][R12.64] ;  /* 0x000000040c0e7981 */ /* 0x000f62000c1e1900 */
[----:B------:R-:W-:-:S03]  /*04f0*/  IMAD.WIDE R6, R3, 0xc, R4 ;  /* 0x0000000c03067825 */ /* 0x000fc600078e0204 */
[----:B------:R-:W5:Y:S04]  /*0500*/  LDG.E R16, desc[UR4][R12.64+0x4] ;  /* 0x000004040c107981 */ /* 0x000f68000c1e1900 */
[----:B------:R1:W5:Y:S04]  /*0510*/  LDG.E R18, desc[UR4][R12.64+0x8] ;  /* 0x000008040c127981 */ /* 0x000368000c1e1900 */
[----:B------:R-:W5:Y:S04]  /*0520*/  LDG.E R19, desc[UR4][R4.64] ;  /* 0x0000000404137981 */ /* 0x000f68000c1e1900 */
[----:B------:R-:W5:Y:S04]  /*0530*/  LDG.E R21, desc[UR4][R4.64+0x4] ;  /* 0x0000040404157981 */ /* 0x000f68000c1e1900 */
[----:B------:R1:W5:Y:S04]  /*0540*/  LDG.E R23, desc[UR4][R4.64+0x8] ;  /* 0x0000080404177981 */ /* 0x000368000c1e1900 */
[----:B------:R-:W5:Y:S04]  /*0550*/  LDG.E R20, desc[UR4][R6.64] ;  /* 0x0000000406147981 */ /* 0x000f68000c1e1900 */
[----:B------:R-:W5:Y:S04]  /*0560*/  LDG.E R22, desc[UR4][R6.64+0x4] ;  /* 0x0000040406167981 */ /* 0x000f68000c1e1900 */
[----:B------:R-:W5:Y:S01]  /*0570*/  LDG.E R24, desc[UR4][R6.64+0x8] ;  /* 0x0000080406187981 */ /* 0x000f62000c1e1900 */
[----:B0-----:R-:W-:-:S04]  /*0580*/  IMAD R10, R2, 0xc, R9 ;  /* 0x0000000c020a7824 */ /* 0x001fc800078e0209 */
[----:B------:R-:W-:-:S04]  /*0590*/  IMAD R11, R3, 0xc, R10 ;  /* 0x0000000c030b7824 */ /* 0x000fc800078e020a */
[----:B-1----:R-:W-:-:S04]  /*05a0*/  IMAD R12, R3, 0xc, R11 ;  /* 0x0000000c030c7824 */ /* 0x002fc800078e020b */
[C---:B------:R-:W-:Y:S01]  /*05b0*/  IMAD R5, R3.reuse, 0xc, R12 ;  /* 0x0000000c03057824 */ /* 0x040fe200078e020c */
[----:B------:R-:W-:-:S04]  /*05c0*/  LEA R2, R3, R2, 0x2 ;  /* 0x0000000203027211 */ /* 0x000fc800078e10ff */
[----:B------:R-:W-:Y:S01]  /*05d0*/  ISETP.GE.AND P0, PT, R2, UR8, PT ;  /* 0x0000000802007c0c */ /* 0x000fe2000bf06270 */
[----:B--2---:R0:W-:Y:S04]  /*05e0*/  STS [R10], R8 ;  /* 0x000000080a007388 */ /* 0x0041e80000000800 */
[----:B---3--:R0:W-:Y:S04]  /*05f0*/  STS [R10+0x4], R15 ;  /* 0x0000040f0a007388 */ /* 0x0081e80000000800 */
[----:B----4-:R0:W-:Y:S04]  /*0600*/  STS [R10+0x8], R17 ;  /* 0x000008110a007388 */ /* 0x0101e80000000800 */
[----:B-----5:R0:W-:Y:S04]  /*0610*/  STS [R11], R14 ;  /* 0x0000000e0b007388 */ /* 0x0201e80000000800 */
[----:B------:R0:W-:Y:S04]  /*0620*/  STS [R11+0x4], R16 ;  /* 0x000004100b007388 */ /* 0x0001e80000000800 */
[----:B------:R0:W-:Y:S04]  /*0630*/  STS [R11+0x8], R18 ;  /* 0x000008120b007388 */ /* 0x0001e80000000800 */
[----:B------:R0:W-:Y:S04]  /*0640*/  STS [R12], R19 ;  /* 0x000000130c007388 */ /* 0x0001e80000000800 */
[----:B------:R0:W-:Y:S04]  /*0650*/  STS [R12+0x4], R21 ;  /* 0x000004150c007388 */ /* 0x0001e80000000800 */
[----:B------:R0:W-:Y:S04]  /*0660*/  STS [R12+0x8], R23 ;  /* 0x000008170c007388 */ /* 0x0001e80000000800 */
[----:B------:R0:W-:Y:S04]  /*0670*/  STS [R5], R20 ;  /* 0x0000001405007388 */ /* 0x0001e80000000800 */
[----:B------:R0:W-:Y:S04]  /*0680*/  STS [R5+0x4], R22 ;  /* 0x0000041605007388 */ /* 0x0001e80000000800 */
[----:B------:R0:W-:Y:S01]  /*0690*/  STS [R5+0x8], R24 ;  /* 0x0000081805007388 */ /* 0x0001e20000000800 */
[----:B------:R-:W-:Y:S05]  /*06a0*/  @!P0 BRA `(.L_x_5) ;  /* 0xfffffffc00708947 */ /* 0x000fea000383ffff */
.L_x_1:
[----:B------:R-:W-:Y:S05]  /*06b0*/  BSYNC.RECONVERGENT B0 ;  /* 0x0000000000007941 */ /* 0x000fea0003800200 */
.L_x_0:
[----:B------:R-:W-:Y:S01]  /*06c0*/  BAR.SYNC.DEFER_BLOCKING 0x0 ;  /* 0x0000000000007b1d */ /* 0x000fe20000010000 */
[----:B------:R-:W-:-:S05]  /*06d0*/  ISETP.GE.AND P0, PT, R0, UR8, PT ;  /* 0x0000000800007c0c */ /* 0x000fca000bf06270 */
[----:B------:R-:W-:Y:S08]  /*06e0*/  BSSY.RECONVERGENT B0, `(.L_x_6) ;  /* 0x0000057000007945 */ /* 0x000ff00003800200 */
[----:B------:R-:W-:Y:S05]  /*06f0*/  @P0 BRA `(.L_x_7) ;  /* 0x0000000400540947 */ /* 0x000fea0003800000 */
[----:B0-----:R-:W0:Y:S01]  /*0700*/  I2F.U32.RP R8, R3 ;  /* 0x0000000300087306 */ /* 0x001e220000209000 */
        /* <DEDUP_REMOVED lines=30> */
[----:B------:R-:W-:Y:S01]  /*08f0*/  MOV R4, 0x400 ;  /* 0x0000040000047802 */ /* 0x000fe20000000f00 */
[----:B------:R-:W-:-:S03]  /*0900*/  VIADD R2, R6, 0x1 ;  /* 0x0000000106027836 */ /* 0x000fc60000000000 */
[----:B0-----:R-:W-:Y:S02]  /*0910*/  LEA R5, R5, R4, 0x18 ;  /* 0x0000000405057211 */ /* 0x001fe400078ec0ff */
[----:B------:R-:W-:Y:S02]  /*0920*/  LOP3.LUT R4, R2, 0x3, RZ, 0xc0, !PT ;  /* 0x0000000302047812 */ /* 0x000fe400078ec0ff */
[----:B------:R-:W-:Y:S01]  /*0930*/  MOV R2, R0 ;  /* 0x0000000000027202 */ /* 0x000fe20000000f00 */
[----:B------:R-:W-:Y:S02]  /*0940*/  IMAD R5, R0, 0xc, R5 ;  /* 0x0000000c00057824 */ /* 0x000fe400078e0205 */
[----:B------:R-:W-:Y:S02]  /*0950*/  IMAD.MOV R7, RZ, RZ, -R4 ;  /* 0x000000ffff077224 */ /* 0x000fe400078e0a04 */
[----:B------:R-:W-:-:S07]  /*0960*/  VIADD R6, R5, 0x8 ;  /* 0x0000000805067836 */ /* 0x000fce0000000000 */
.L_x_10:
[----:B------:R-:W0:Y:S01]  /*0970*/  LDS R8, [R6] ;  /* 0x0000000006087984 */ /* 0x000e220000000800 */
[----:B------:R-:W-:Y:S01]  /*0980*/  UMOV UR6, 0x9999999a ;  /* 0x9999999a00067882 */ /* 0x000fe20000000000 */
[----:B------:R-:W-:Y:S01]  /*0990*/  UMOV UR7, 0x3fb99999 ;  /* 0x3fb9999900077882 */ /* 0x000fe20000000000 */
[----:B------:R-:W-:Y:S01]  /*09a0*/  IADD3 R7, PT, PT, R7, 0x1, RZ ;  /* 0x0000000107077810 */ /* 0x000fe20007ffe0ff */
[----:B------:R-:W-:-:S03]  /*09b0*/  IMAD.IADD R2, R3, 0x1, R2 ;  /* 0x0000000103027824 */ /* 0x000fc600078e0202 */
[----:B------:R-:W-:Y:S01]  /*09c0*/  ISETP.NE.AND P0, PT, R7, RZ, PT ;  /* 0x000000ff0700720c */ /* 0x000fe20003f05270 */
[----:B0-----:R-:W0:Y:S02]  /*09d0*/  F2F.F64.F32 R4, R8 ;  /* 0x0000000800047310 */ /* 0x001e240000201800 */
[----:B0-----:R-:W-:-:S10]  /*09e0*/  DADD R4, R4, -UR6 ;  /* 0x8000000604047e29 */ /* 0x001fd40008000000 */
[----:B------:R-:W0:Y:S02]  /*09f0*/  F2F.F32.F64 R5, R4 ;  /* 0x0000000400057310 */ /* 0x000e240000301000 */
[----:B0-----:R0:W-:Y:S02]  /*0a00*/  STS [R6], R5 ;  /* 0x0000000506007388 */ /* 0x0011e40000000800 */
[----:B0-----:R-:W-:Y:S01]  /*0a10*/  IMAD R6, R3, 0xc, R6 ;  /* 0x0000000c03067824 */ /* 0x001fe200078e0206 */
[----:B------:R-:W-:Y:S06]  /*0a20*/  @P0 BRA `(.L_x_10) ;  /* 0xfffffffc00d00947 */ /* 0x000fec000383ffff */
.L_x_9:
[----:B------:R-:W-:Y:S05]  /*0a30*/  BSYNC.RECONVERGENT B1 ;  /* 0x0000000000017941 */ /* 0x000fea0003800200 */
.L_x_8:
[----:B------:R-:W-:Y:S05]  /*0a40*/  @!P1 BRA `(.L_x_7) ;  /* 0x0000000000809947 */ /* 0x000fea0003800000 */
[----:B------:R-:W0:Y:S01]  /*0a50*/  S2R R4, SR_CgaCtaId ;  /* 0x0000000000047919 */ /* 0x000e220000008800 */
[----:B------:R-:W-:-:S04]  /*0a60*/  MOV R5, 0x400 ;  /* 0x0000040000057802 */ /* 0x000fc80000000f00 */
[----:B0-----:R-:W-:-:S07]  /*0a70*/  LEA R5, R4, R5, 0x18 ;  /* 0x0000000504057211 */ /* 0x001fce00078ec0ff */
.L_x_11:
[----:B------:R-:W-:Y:S01]  /*0a80*/  IMAD R4, R2, 0xc, R5 ;  /* 0x0000000c02047824 */ /* 0x000fe200078e0205 */
[----:B------:R-:W-:Y:S01]  /*0a90*/  UMOV UR6, 0x9999999a ;  /* 0x9999999a00067882 */ /* 0x000fe20000000000 */
[----:B------:R-:W-:Y:S01]  /*0aa0*/  UMOV UR7, 0x3fb99999 ;  /* 0x3fb9999900077882 */ /* 0x000fe20000000000 */
[C---:B------:R-:W-:Y:S02]  /*0ab0*/  IMAD R2, R3.reuse, 0x4, R2 ;  /* 0x0000000403027824 */ /* 0x040fe400078e0202 */
[----:B------:R-:W0:Y:S01]  /*0ac0*/  LDS R10, [R4+0x8] ;  /* 0x00000800040a7984 */ /* 0x000e220000000800 */
[C---:B------:R-:W-:Y:S02]  /*0ad0*/  IMAD R14, R3.reuse, 0xc, R4 ;  /* 0x0000000c030e7824 */ /* 0x040fe400078e0204 */
[----:B------:R-:W-:Y:S02]  /*0ae0*/  ISETP.GE.AND P0, PT, R2, UR8, PT ;  /* 0x0000000802007c0c */ /* 0x000fe4000bf06270 */
[----:B------:R-:W-:-:S04]  /*0af0*/  IMAD R15, R3, 0xc, R14 ;  /* 0x0000000c030f7824 */ /* 0x000fc800078e020e */
[----:B-1----:R-:W-:Y:S01]  /*0b00*/  IMAD R17, R3, 0xc, R15 ;  /* 0x0000000c03117824 */ /* 0x002fe200078e020f */
[----:B0-----:R-:W0:Y:S02]  /*0b10*/  F2F.F64.F32 R6, R10 ;  /* 0x0000000a00067310 */ /* 0x001e240000201800 */
[----:B0-----:R-:W-:-:S10]  /*0b20*/  DADD R6, R6, -UR6 ;  /* 0x8000000606067e29 */ /* 0x001fd40008000000 */
[----:B------:R-:W0:Y:S02]  /*0b30*/  F2F.F32.F64 R7, R6 ;  /* 0x0000000600077310 */ /* 0x000e240000301000 */
[----:B0-----:R-:W-:Y:S04]  /*0b40*/  STS [R4+0x8], R7 ;  /* 0x0000080704007388 */ /* 0x001fe80000000800 */
[----:B------:R-:W0:Y:S02]  /*0b50*/  LDS R12, [R14+0x8] ;  /* 0x000008000e0c7984 */ /* 0x000e240000000800 */
        /* <DEDUP_REMOVED lines=13> */
[----:B0-----:R1:W-:Y:S01]  /*0c30*/  STS [R17+0x8], R6 ;  /* 0x0000080611007388 */ /* 0x0013e20000000800 */
[----:B------:R-:W-:Y:S05]  /*0c40*/  @!P0 BRA `(.L_x_11) ;  /* 0xfffffffc008c8947 */ /* 0x000fea000383ffff */
.L_x_7:
[----:B------:R-:W-:Y:S05]  /*0c50*/  BSYNC.RECONVERGENT B0 ;  /* 0x0000000000007941 */ /* 0x000fea0003800200 */
.L_x_6:
[----:B------:R-:W-:Y:S01]  /*0c60*/  BAR.SYNC.DEFER_BLOCKING 0x0 ;  /* 0x0000000000007b1d */ /* 0x000fe20000010000 */
[----:B------:R-:W-:-:S13]  /*0c70*/  ISETP.GE.AND P0, PT, R0, UR8, PT ;  /* 0x0000000800007c0c */ /* 0x000fda000bf06270 */
[----:B------:R-:W-:Y:S05]  /*0c80*/  @P0 EXIT ;  /* 0x000000000000094d */ /* 0x000fea0003800000 */
[----:B0-----:R-:W0:Y:S01]  /*0c90*/  I2F.U32.RP R8, R3 ;  /* 0x0000000300087306 */ /* 0x001e220000209000 */
[C---:B------:R-:W-:Y:S01]  /*0ca0*/  IMAD.IADD R2, R3.reuse, 0x1, R0 ;  /* 0x0000000103027824 */ /* 0x040fe200078e0200 */
[----:B------:R-:W-:Y:S01]  /*0cb0*/  ISETP.NE.U32.AND P2, PT, R3, RZ, PT ;  /* 0x000000ff0300720c */ /* 0x000fe20003f45070 */
[----:B------:R-:W-:Y:S01]  /*0cc0*/  IMAD.MOV R9, RZ, RZ, -R3 ;  /* 0x000000ffff097224 */ /* 0x000fe200078e0a03 */
[----:B------:R-:W-:Y:S02]  /*0cd0*/  BSSY.RECONVERGENT B0, `(.L_x_12) ;  /* 0x0000030000007945 */ /* 0x000fe40003800200 */
[C---:B------:R-:W-:Y:S02]  /*0ce0*/  ISETP.GE.AND P0, PT, R2.reuse, UR8, PT ;  /* 0x0000000802007c0c */ /* 0x040fe4000bf06270 */
[----:B------:R-:W-:Y:S02]  /*0cf0*/  VIMNMX R7, PT, PT, R2, UR8, !PT ;  /* 0x0000000802077c48 */ /* 0x000fe4000ffe0100 */
[----:B-1----:R-:W-:-:S04]  /*0d00*/  SEL R6, RZ, 0x1, P0 ;  /* 0x00000001ff067807 */ /* 0x002fc80000000000 */
[----:B------:R-:W-:Y:S01]  /*0d10*/  IADD3 R2, PT, PT, R7, -R2, -R6 ;  /* 0x8000000207027210 */ /* 0x000fe20007ffe806 */
[----:B0-----:R-:W0:Y:S02]  /*0d20*/  MUFU.RCP R8, R8 ;  /* 0x0000000800087308 */ /* 0x001e240000001000 */
[----:B0-----:R-:W-:-:S06]  /*0d30*/  IADD3 R4, PT, PT, R8, 0xffffffe, RZ ;  /* 0x0ffffffe08047810 */ /* 0x001fcc0007ffe0ff */
[----:B------:R0:W1:Y:S02]  /*0d40*/  F2I.FTZ.U32.TRUNC.NTZ R5, R4 ;  /* 0x0000000400057305 */ /* 0x000064000021f000 */
[----:B0-----:R-:W-:Y:S01]  /*0d50*/  MOV R4, RZ ;  /* 0x000000ff00047202 */ /* 0x001fe20000000f00 */
[----:B-1----:R-:W-:-:S04]  /*0d60*/  IMAD R9, R9, R5, RZ ;  /* 0x0000000509097224 */ /* 0x002fc800078e02ff */
[----:B------:R-:W-:-:S06]  /*0d70*/  IMAD.HI.U32 R9, R5, R9, R4 ;  /* 0x0000000905097227 */ /* 0x000fcc00078e0004 */
[----:B------:R-:W-:-:S04]  /*0d80*/  IMAD.HI.U32 R9, R9, R2, RZ ;  /* 0x0000000209097227 */ /* 0x000fc800078e00ff */
[----:B------:R-:W-:-:S04]  /*0d90*/  IMAD.MOV R4, RZ, RZ, -R9 ;  /* 0x000000ffff047224 */ /* 0x000fc800078e0a09 */
[----:B------:R-:W-:-:S05]  /*0da0*/  IMAD R2, R3, R4, R2 ;  /* 0x0000000403027224 */ /* 0x000fca00078e0202 */
[----:B------:R-:W-:-:S13]  /*0db0*/  ISETP.GE.U32.AND P0, PT, R2, R3, PT ;  /* 0x000000030200720c */ /* 0x000fda0003f06070 */
[----:B------:R-:W-:Y:S01]  /*0dc0*/  @P0 IMAD.IADD R2, R2, 0x1, -R3 ;  /* 0x0000000102020824 */ /* 0x000fe200078e0a03 */
[----:B------:R-:W-:-:S04]  /*0dd0*/  @P0 IADD3 R9, PT, PT, R9, 0x1, RZ ;  /* 0x0000000109090810 */ /* 0x000fc80007ffe0ff */
[----:B------:R-:W-:-:S13]  /*0de0*/  ISETP.GE.U32.AND P1, PT, R2, R3, PT ;  /* 0x000000030200720c */ /* 0x000fda0003f26070 */
[----:B------:R-:W-:Y:S01]  /*0df0*/  @P1 VIADD R9, R9, 0x1 ;  /* 0x0000000109091836 */ /* 0x000fe20000000000 */
[----:B------:R-:W-:-:S05]  /*0e00*/  @!P2 LOP3.LUT R9, RZ, R3, RZ, 0x33, !PT ;  /* 0x00000003ff09a212 */ /* 0x000fca00078e33ff */
[----:B------:R-:W-:-:S05]  /*0e10*/  IMAD.IADD R2, R6, 0x1, R9 ;  /* 0x0000000106027824 */ /* 0x000fca00078e0209 */
[C---:B------:R-:W-:Y:S02]  /*0e20*/  LOP3.LUT R4, R2.reuse, 0x3, RZ, 0xc0, !PT ;  /* 0x0000000302047812 */ /* 0x040fe400078ec0ff */
[----:B------:R-:W-:Y:S02]  /*0e30*/  ISETP.GE.U32.AND P0, PT, R2, 0x3, PT ;  /* 0x000000030200780c */ /* 0x000fe40003f06070 */
[----:B------:R-:W-:-:S13]  /*0e40*/  ISETP.NE.AND P1, PT, R4, 0x3, PT ;  /* 0x000000030400780c */ /* 0x000fda0003f25270 */
[----:B------:R-:W-:Y:S05]  /*0e50*/  @!P1 BRA `(.L_x_13) ;  /* 0x00000000005c9947 */ /* 0x000fea0003800000 */
[----:B------:R-:W0:Y:S01]  /*0e60*/  S2R R5, SR_CgaCtaId ;  /* 0x0000000000057919 */ /* 0x000e220000008800 */
[----:B------:R-:W1:Y:S01]  /*0e70*/  LDC.64 R6, c[0x0][0x388] ;  /* 0x0000e200ff067b82 */ /* 0x000e620000000a00 */
[----:B------:R-:W-:Y:S02]  /*0e80*/  MOV R4, 0x400 ;  /* 0x0000040000047802 */ /* 0x000fe40000000f00 */
[----:B------:R-:W-:-:S04]  /*0e90*/  IADD3 R2, PT, PT, R2, 0x1, RZ ;  /* 0x0000000102027810 */ /* 0x000fc80007ffe0ff */
[----:B------:R-:W-:-:S04]  /*0ea0*/  LOP3.LUT R2, R2, 0x3, RZ, 0xc0, !PT ;  /* 0x0000000302027812 */ /* 0x000fc800078ec0ff */
[----:B------:R-:W-:Y:S02]  /*0eb0*/  IADD3 R2, PT, PT, -R2, RZ, RZ ;  /* 0x000000ff02027210 */ /* 0x000fe40007ffe1ff */
[----:B-1----:R-:W-:-:S05]  /*0ec0*/  IADD3 R6, P1, PT, R6, 0x8, RZ ;  /* 0x0000000806067810 */ /* 0x002fca0007f3e0ff */
[----:B------:R-:W-:Y:S01]  /*0ed0*/  IMAD.X R7, RZ, RZ, R7, P1 ;  /* 0x000000ffff077224 */ /* 0x000fe200008e0607 */
[----:B0-----:R-:W-:-:S05]  /*0ee0*/  LEA R5, R5, R4, 0x18 ;  /* 0x0000000405057211 */ /* 0x001fca00078ec0ff */
[----:B------:R-:W-:-:S04]  /*0ef0*/  IMAD R5, R0, 0xc, R5 ;  /* 0x0000000c00057824 */ /* 0x000fc800078e0205 */
[----:B------:R-:W-:-:S07]  /*0f00*/  VIADD R8, R5, 0x4 ;  /* 0x0000000405087836 */ /* 0x000fce0000000000 */
.L_x_14:
[----:B0-----:R-:W0:Y:S01]  /*0f10*/  LDS R9, [R8+-0x4] ;  /* 0xfffffc0008097984 */ /* 0x001e220000000800 */
[----:B------:R-:W-:Y:S01]  /*0f20*/  IMAD.WIDE R4, R0, 0xc, R6 ;  /* 0x0000000c00047825 */ /* 0x000fe200078e0206 */
[----:B------:R-:W-:Y:S02]  /*0f30*/  IADD3 R2, PT, PT, R2, 0x1, RZ ;  /* 0x0000000102027810 */ /* 0x000fe40007ffe0ff */
[----:B------:R-:W1:Y:S01]  /*0f40*/  LDS R11, [R8] ;  /* 0x00000000080b7984 */ /* 0x000e620000000800 */
[C---:B------:R-:W-:Y:S01]  /*0f50*/  IMAD.IADD R0, R3.reuse, 0x1, R0 ;  /* 0x0000000103007824 */ /* 0x040fe200078e0200 */
[----:B------:R-:W-:Y:S02]  /*0f60*/  ISETP.NE.AND P1, PT, R2, RZ, PT ;  /* 0x000000ff0200720c */ /* 0x000fe40003f25270 */
[----:B------:R2:W3:Y:S02]  /*0f70*/  LDS R13, [R8+0x4] ;  /* 0x00000400080d7984 */ /* 0x0004e40000000800 */
[----:B--2---:R-:W-:-:S02]  /*0f80*/  IMAD R8, R3, 0xc, R8 ;  /* 0x0000000c03087824 */ /* 0x004fc400078e0208 */
[----:B0-----:R0:W-:Y:S04]  /*0f90*/  STG.E desc[UR4][R4.64+-0x8], R9 ;  /* 0xfffff80904007986 */ /* 0x0011e8000c101904 */
[----:B-1----:R0:W-:Y:S04]  /*0fa0*/  STG.E desc[UR4][R4.64+-0x4], R11 ;  /* 0xfffffc0b04007986 */ /* 0x0021e8000c101904 */
[----:B---3--:R0:W-:Y:S01]  /*0fb0*/  STG.E desc[UR4][R4.64], R13 ;  /* 0x0000000d04007986 */ /* 0x0081e2000c101904 */
[----:B------:R-:W-:Y:S05]  /*0fc0*/  @P1 BRA `(.L_x_14) ;  /* 0xfffffffc00d01947 */ /* 0x000fea000383ffff */
.L_x_13:
[----:B------:R-:W-:Y:S05]  /*0fd0*/  BSYNC.RECONVERGENT B0 ;  /* 0x0000000000007941 */ /* 0x000fea0003800200 */
.L_x_12:
[----:B------:R-:W-:Y:S05]  /*0fe0*/  @!P0 EXIT ;  /* 0x000000000000894d */ /* 0x000fea0003800000 */
[----:B------:R-:W1:Y:S01]  /*0ff0*/  S2R R7, SR_CgaCtaId ;  /* 0x0000000000077919 */ /* 0x000e620000008800 */
[----:B0-----:R-:W0:Y:S01]  /*1000*/  LDC.64 R4, c[0x0][0x388] ;  /* 0x0000e200ff047b82 */ /* 0x001e220000000a00 */
[----:B------:R-:W-:-:S04]  /*1010*/  MOV R2, 0x400 ;  /* 0x0000040000027802 */ /* 0x000fc80000000f00 */
[----:B-1----:R-:W-:-:S07]  /*1020*/  LEA R26, R7, R2, 0x18 ;  /* 0x00000002071a7211 */ /* 0x002fce00078ec0ff */
.L_x_15:
[C---:B------:R-:W-:Y:S02]  /*1030*/  IMAD R2, R0.reuse, 0xc, R26 ;  /* 0x0000000c00027824 */ /* 0x040fe400078e021a */
[----:B0-----:R-:W-:Y:S01]  /*1040*/  IMAD.WIDE R10, R0, 0xc, R4 ;  /* 0x0000000c000a7825 */ /* 0x001fe200078e0204 */
[C---:B------:R-:W-:Y:S02]  /*1050*/  LEA R0, R3.reuse, R0, 0x2 ;  /* 0x0000000003007211 */ /* 0x040fe400078e10ff */
[----:B------:R-:W0:Y:S01]  /*1060*/  LDS R15, [R2] ;  /* 0x00000000020f7984 */ /* 0x000e220000000800 */
[C---:B------:R-:W-:Y:S01]  /*1070*/  IMAD R12, R3.reuse, 0xc, R2 ;  /* 0x0000000c030c7824 */ /* 0x040fe200078e0202 */
[----:B------:R-:W-:Y:S01]  /*1080*/  ISETP.GE.AND P0, PT, R0, UR8, PT ;  /* 0x0000000800007c0c */ /* 0x000fe2000bf06270 */
[C---:B------:R-:W-:Y:S01]  /*1090*/  IMAD.WIDE R6, R3.reuse, 0xc, R10 ;  /* 0x0000000c03067825 */ /* 0x040fe200078e020a */
[----:B------:R-:W1:Y:S03]  /*10a0*/  LDS R17, [R2+0x4] ;  /* 0x0000040002117984 */ /* 0x000e660000000800 */
[C---:B------:R-:W-:Y:S01]  /*10b0*/  IMAD R14, R3.reuse, 0xc, R12 ;  /* 0x0000000c030e7824 */ /* 0x040fe200078e020c */
[----:B------:R-:W2:Y:S01]  /*10c0*/  LDS R19, [R2+0x8] ;  /* 0x0000080002137984 */ /* 0x000ea20000000800 */
[----:B------:R-:W-:-:S03]  /*10d0*/  IMAD.WIDE R8, R3, 0xc, R6 ;  /* 0x0000000c03087825 */ /* 0x000fc600078e0206 */
[----:B------:R-:W3:Y:S01]  /*10e0*/  LDS R21, [R12] ;  /* 0x000000000c157984 */ /* 0x000ee20000000800 */
[----:B------:R-:W-:-:S03]  /*10f0*/  IMAD R18, R3, 0xc, R14 ;  /* 0x0000000c03127824 */ /* 0x000fc600078e020e */
[----:B------:R-:W4:Y:S04]  /*1100*/  LDS R23, [R12+0x4] ;  /* 0x000004000c177984 */ /* 0x000f280000000800 */
[----:B------:R5:W4:Y:S04]  /*1110*/  LDS R25, [R12+0x8] ;  /* 0x000008000c197984 */ /* 0x000b280000000800 */
[----:B------:R-:W4:Y:S04]  /*1120*/  LDS R27, [R14] ;  /* 0x000000000e1b7984 */ /* 0x000f280000000800 */
[----:B------:R-:W4:Y:S01]  /*1130*/  LDS R29, [R14+0x4] ;  /* 0x000004000e1d7984 */ /* 0x000f220000000800 */
[----:B-----5:R-:W-:-:S03]  /*1140*/  IMAD.WIDE R12, R3, 0xc, R8 ;  /* 0x0000000c030c7825 */ /* 0x020fc600078e0208 */
[----:B------:R-:W5:Y:S04]  /*1150*/  LDS R16, [R14+0x8] ;  /* 0x000008000e107984 */ /* 0x000f680000000800 */
[----:B------:R-:W5:Y:S04]  /*1160*/  LDS R20, [R18] ;  /* 0x0000000012147984 */ /* 0x000f680000000800 */
[----:B------:R-:W5:Y:S04]  /*1170*/  LDS R22, [R18+0x4] ;  /* 0x0000040012167984 */ /* 0x000f680000000800 */
[----:B------:R-:W5:Y:S04]  /*1180*/  LDS R24, [R18+0x8] ;  /* 0x0000080012187984 */ /* 0x000f680000000800 */
[----:B0-----:R0:W-:Y:S04]  /*1190*/  STG.E desc[UR4][R10.64], R15 ;  /* 0x0000000f0a007986 */ /* 0x0011e8000c101904 */
[----:B-1----:R0:W-:Y:S04]  /*11a0*/  STG.E desc[UR4][R10.64+0x4], R17 ;  /* 0x000004110a007986 */ /* 0x0021e8000c101904 */
[----:B--2---:R0:W-:Y:S04]  /*11b0*/  STG.E desc[UR4][R10.64+0x8], R19 ;  /* 0x000008130a007986 */ /* 0x0041e8000c101904 */
[----:B---3--:R0:W-:Y:S04]  /*11c0*/  STG.E desc[UR4][R6.64], R21 ;  /* 0x0000001506007986 */ /* 0x0081e8000c101904 */
[----:B----4-:R0:W-:Y:S04]  /*11d0*/  STG.E desc[UR4][R6.64+0x4], R23 ;  /* 0x0000041706007986 */ /* 0x0101e8000c101904 */
[----:B------:R0:W-:Y:S04]  /*11e0*/  STG.E desc[UR4][R6.64+0x8], R25 ;  /* 0x0000081906007986 */ /* 0x0001e8000c101904 */
[----:B------:R0:W-:Y:S04]  /*11f0*/  STG.E desc[UR4][R8.64], R27 ;  /* 0x0000001b08007986 */ /* 0x0001e8000c101904 */
[----:B------:R0:W-:Y:S04]  /*1200*/  STG.E desc[UR4][R8.64+0x4], R29 ;  /* 0x0000041d08007986 */ /* 0x0001e8000c101904 */
[----:B-----5:R0:W-:Y:S04]  /*1210*/  STG.E desc[UR4][R8.64+0x8], R16 ;  /* 0x0000081008007986 */ /* 0x0201e8000c101904 */
[----:B------:R0:W-:Y:S04]  /*1220*/  STG.E desc[UR4][R12.64], R20 ;  /* 0x000000140c007986 */ /* 0x0001e8000c101904 */
[----:B------:R0:W-:Y:S04]  /*1230*/  STG.E desc[UR4][R12.64+0x4], R22 ;  /* 0x000004160c007986 */ /* 0x0001e8000c101904 */
[----:B------:R0:W-:Y:S01]  /*1240*/  STG.E desc[UR4][R12.64+0x8], R24 ;  /* 0x000008180c007986 */ /* 0x0001e2000c101904 */
[----:B------:R-:W-:Y:S05]  /*1250*/  @!P0 BRA `(.L_x_15) ;  /* 0xfffffffc00748947 */ /* 0x000fea000383ffff */
[----:B------:R-:W-:Y:S05]  /*1260*/  EXIT ;  /* 0x000000000000794d */ /* 0x000fea0003800000 */
.L_x_16:
[----:B------:R-:W-:-:S00]  /*1270*/  BRA `(.L_x_16) ;  /* 0xfffffffc00fc7947 */ /* 0x000fc0000383ffff */
[----:B------:R-:W-:-:S00]  /*1280*/  NOP ;  /* 0x0000000000007918 */ /* 0x000fc00000000000 */
[----:B------:R-:W-:-:S00]  /*1290*/  NOP ;  /* 0x0000000000007918 */ /* 0x000fc00000000000 */
[----:B------:R-:W-:-:S00]  /*12a0*/  NOP ;  /* 0x0000000000007918 */ /* 0x000fc00000000000 */
[----:B------:R-:W-:-:S00]  /*12b0*/  NOP ;  /* 0x0000000000007918 */ /* 0x000fc00000000000 */
[----:B------:R-:W-:-:S00]  /*12c0*/  NOP ;  /* 0x0000000000007918 */ /* 0x000fc00000000000 */
[----:B------:R-:W-:-:S00]  /*12d0*/  NOP ;  /* 0x0000000000007918 */ /* 0x000fc00000000000 */
[----:B------:R-:W-:-:S00]  /*12e0*/  NOP ;  /* 0x0000000000007918 */ /* 0x000fc00000000000 */
[----:B------:R-:W-:-:S00]  /*12f0*/  NOP ;  /* 0x0000000000007918 */ /* 0x000fc00000000000 */
.L_x_17:


//--------------------- .nv.shared._Z7iterateiP6float3 --------------------------
	.section	.nv.shared._Z7iterateiP6float3,"aw",@nobits
	.sectionflags	@""
	.align	16
	.zero		1024


//--------------------- .nv.shared.reserved.0     --------------------------
	.section	.nv.shared.reserved.0,"aw",@nobits
	.weak		__nv_reservedSMEM_offset_0_alias
	.size		__nv_reservedSMEM_offset_0_alias, 0, 64
	.other		__nv_reservedSMEM_offset_0_alias,@"STO_CUDA_RESERVED_SHARED STV_DEFAULT"
__nv_reservedSMEM_offset_0_alias:
	.zero		0
	.zero		64


//--------------------- .nv.constant0._Z7iterateiP6float3 --------------------------
	.section	.nv.constant0._Z7iterateiP6float3,"a",@progbits
	.sectionflags	@""
	.align	4
.nv.constant0._Z7iterateiP6float3:
	.zero		912


//--------------------- SYMBOLS --------------------------

	.type		.nv.reservedSmem.offset0,@object
	.size		.nv.reservedSmem.offset0,0x4
	.type		.nv.reservedSmem.cap,@object
	.size		.nv.reservedSmem.cap,0x4
